//
// Generated by NVIDIA NVVM Compiler
//
// Compiler Build ID: CL-36424714
// Cuda compilation tools, release 13.0, V13.0.88
// Based on NVVM 20.0.0
//

.version 9.0
.target sm_100
.address_size 64

	// .globl	_Z3fooPi
.const .align 4 .b8 global_constant[8];

.visible .entry _Z3fooPi(
	.param .u64 .ptr .align 1 _Z3fooPi_param_0
)
{
	.reg .b32 	%r<3>;
	.reg .b64 	%rd<7>;

	ld.param.u64 	%rd1, [_Z3fooPi_param_0];
	cvta.to.global.u64 	%rd2, %rd1;
	bar.sync 	0;
	mov.u32 	%r1, %tid.x;
	mul.wide.u32 	%rd3, %r1, 4;
	mov.u64 	%rd4, global_constant;
	add.s64 	%rd5, %rd4, %rd3;
	ld.const.u32 	%r2, [%rd5];
	add.s64 	%rd6, %rd2, %rd3;
	st.global.u32 	[%rd6], %r2;
	ret;

}


// ===== COMPILED SASS (sm_100) =====

	.target	sm_100

	.elftype	@"ET_EXEC"


//--------------------- .note.nv.tkinfo           --------------------------
	.section	.note.nv.tkinfo,"",@"SHT_NOTE"
	.sectionflags	@"SHF_NOTE_NV_TKINFO"
	.tkinfo
        /*0018*/ 	.word	0x00000002
        /*0030*/ 	.string	""
        /*0030*/ 	.string	"ptxas"
        /*0030*/ 	.string	"Cuda compilation tools, release 13.0, V13.0.88"
        /*0030*/ 	.string	"Build cuda_13.0.r13.0/compiler.36424714_0"
        /*0030*/ 	.string	"-arch sm_100 -m 64 "



//--------------------- .note.nv.cuinfo           --------------------------
	.section	.note.nv.cuinfo,"",@"SHT_NOTE"
	.sectionflags	@"SHF_NOTE_NV_CUINFO"
        /*0018*/ 	.short	0x0002
        /*001a*/ 	.short	0x0064
        /*001c*/ 	.short	0x0082
	.zero		2


//--------------------- .nv.info                  --------------------------
	.section	.nv.info,"",@"SHT_CUDA_INFO"
	.align	4


	//----- nvinfo : EIATTR_REGCOUNT
	.align		4
        /*0000*/ 	.byte	0x04, 0x2f
        /*0002*/ 	.short	(.L_2 - .L_1)
	.align		4
.L_1:
        /*0004*/ 	.word	index@(_Z3fooPi)
        /*0008*/ 	.word	0x00000008


	//----- nvinfo : EIATTR_FRAME_SIZE
	.align		4
.L_2:
        /*000c*/ 	.byte	0x04, 0x11
        /*000e*/ 	.short	(.L_4 - .L_3)
	.align		4
.L_3:
        /*0010*/ 	.word	index@(_Z3fooPi)
        /*0014*/ 	.word	0x00000000


	//----- nvinfo : EIATTR_MIN_STACK_SIZE
	.align		4
.L_4:
        /*0018*/ 	.byte	0x04, 0x12
        /*001a*/ 	.short	(.L_6 - .L_5)
	.align		4
.L_5:
        /*001c*/ 	.word	index@(_Z3fooPi)
        /*0020*/ 	.word	0x00000000
.L_6:


//--------------------- .nv.compat                --------------------------
	.section	.nv.compat,"",@"SHT_CUDA_COMPAT_INFO"
	.align	4
        /*0000*/ 	.byte	0x02, 0x09, 0x00, 0x00, 0x02, 0x02, 0x01, 0x00, 0x02, 0x05, 0x05, 0x00, 0x03, 0x07, 0x01, 0x01
        /*0010*/ 	.byte	0x02, 0x03, 0x00, 0x00, 0x02, 0x06, 0x01, 0x00, 0x04, 0x0b, 0x08, 0x00, 0x09, 0x00, 0x00, 0x00
        /*0020*/ 	.byte	0x00, 0x00, 0x00, 0x00


//--------------------- .nv.info._Z3fooPi         --------------------------
	.section	.nv.info._Z3fooPi,"",@"SHT_CUDA_INFO"
	.sectionflags	@""
	.align	4


	//----- nvinfo : EIATTR_CUDA_API_VERSION
	.align		4
        /*0000*/ 	.byte	0x04, 0x37
        /*0002*/ 	.short	(.L_8 - .L_7)
.L_7:
        /*0004*/ 	.word	0x00000082


	//----- nvinfo : EIATTR_KPARAM_INFO
	.align		4
.L_8:
        /*0008*/ 	.byte	0x04, 0x17
        /*000a*/ 	.short	(.L_10 - .L_9)
.L_9:
        /*000c*/ 	.word	0x00000000
        /*0010*/ 	.short	0x0000
        /*0012*/ 	.short	0x0000
        /*0014*/ 	.byte	0x00, 0xf5, 0x21, 0x00


	//----- nvinfo : EIATTR_SPARSE_MMA_MASK
	.align		4
.L_10:
        /*0018*/ 	.byte	0x03, 0x50
        /*001a*/ 	.short	0x0000


	//----- nvinfo : EIATTR_MAXREG_COUNT
	.align		4
        /*001c*/ 	.byte	0x03, 0x1b
        /*001e*/ 	.short	0x00ff


	//----- nvinfo : EIATTR_NUM_BARRIERS
	.align		4
        /*0020*/ 	.byte	0x02, 0x4c
        /*0022*/ 	.byte	0x01
	.zero		1


	//----- nvinfo : EIATTR_MERCURY_ISA_VERSION
	.align		4
        /*0024*/ 	.byte	0x03, 0x5f
        /*0026*/ 	.short	0x0101


	//----- nvinfo : EIATTR_VRC_CTA_INIT_COUNT
	.align		4
        /*0028*/ 	.byte	0x02, 0x4a
	.zero		1
	.zero		1


	//----- nvinfo : EIATTR_EXIT_INSTR_OFFSETS
	.align		4
        /*002c*/ 	.byte	0x04, 0x1c
        /*002e*/ 	.short	(.L_12 - .L_11)


	//   ....[0]....
.L_11:
        /*0030*/ 	.word	0x000000b0


	//----- nvinfo : EIATTR_CBANK_PARAM_SIZE
	.align		4
.L_12:
        /*0034*/ 	.byte	0x03, 0x19
        /*0036*/ 	.short	0x0008


	//----- nvinfo : EIATTR_PARAM_CBANK
	.align		4
        /*0038*/ 	.byte	0x04, 0x0a
        /*003a*/ 	.short	(.L_14 - .L_13)
	.align		4
.L_13:
        /*003c*/ 	.word	index@(.nv.constant0._Z3fooPi)
        /*0040*/ 	.short	0x0380
        /*0042*/ 	.short	0x0008


	//----- nvinfo : EIATTR_SW_WAR
	.align		4
.L_14:
        /*0044*/ 	.byte	0x04, 0x36
        /*0046*/ 	.short	(.L_16 - .L_15)
.L_15:
        /*0048*/ 	.word	0x00000008
.L_16:


//--------------------- .nv.callgraph             --------------------------
	.section	.nv.callgraph,"",@"SHT_CUDA_CALLGRAPH"
	.align	4
	.sectionentsize	8
	.align		4
        /*0000*/ 	.word	0x00000000
	.align		4
        /*0004*/ 	.word	0xffffffff
	.align		4
        /*0008*/ 	.word	0x00000000
	.align		4
        /*000c*/ 	.word	0xfffffffe
	.align		4
        /*0010*/ 	.word	0x00000000
	.align		4
        /*0014*/ 	.word	0xfffffffd
	.align		4
        /*0018*/ 	.word	0x00000000
	.align		4
        /*001c*/ 	.word	0xfffffffc


//--------------------- .nv.constant3             --------------------------
	.section	.nv.constant3,"a",@progbits
	.align	4
.nv.constant3:
	.type		global_constant,@object
	.size		global_constant,(.L_0 - global_constant)
global_constant:
	.zero		8
.L_0:


//--------------------- .text._Z3fooPi            --------------------------
	.section	.text._Z3fooPi,"ax",@progbits
	.align	128
        .global         _Z3fooPi
        .type           _Z3fooPi,@function
        .size           _Z3fooPi,(.L_x_1 - _Z3fooPi)
        .other          _Z3fooPi,@"STO_CUDA_ENTRY STV_DEFAULT"
_Z3fooPi:
.text._Z3fooPi:
[----:B------:R-:W-:Y:S01]  /*0000*/  LDC R1, c[0x0][0x37c] ;  /* 0x0000df00ff017b82 */ /* 0x000fe20000000800 */
[----:B------:R-:W0:Y:S01]  /*0010*/  S2R R2, SR_TID.X ;  /* 0x0000000000027919 */ /* 0x000e220000002100 */
[----:B------:R-:W1:Y:S01]  /*0020*/  LDCU.64 UR6, c[0x0][0x380] ;  /* 0x00007000ff0677ac */ /* 0x000e620008000a00 */
[----:B------:R-:W2:Y:S01]  /*0030*/  LDCU.64 UR4, c[0x0][0x358] ;  /* 0x00006b00ff0477ac */ /* 0x000ea20008000a00 */
[----:B0-----:R-:W-:-:S03]  /*0040*/  IMAD.WIDE.U32 R2, R2, 0x4, RZ ;  /* 0x0000000402027825 */ /* 0x001fc600078e00ff */
[----:B------:R-:W-:Y:S01]  /*0050*/  MOV R0, R2 ;  /* 0x0000000200007202 */ /* 0x000fe20000000f00 */
[----:B------:R-:W-:Y:S01]  /*0060*/  BAR.SYNC.DEFER_BLOCKING 0x0 ;  /* 0x0000000000007b1d */ /* 0x000fe20000010000 */
[----:B-1----:R-:W-:-:S04]  /*0070*/  IADD3 R2, P0, PT, R2, UR6, RZ ;  /* 0x0000000602027c10 */ /* 0x002fc8000ff1e0ff */
[----:B------:R-:W-:-:S03]  /*0080*/  IADD3.X R3, PT, PT, R3, UR7, RZ, P0, !PT ;  /* 0x0000000703037c10 */ /* 0x000fc600087fe4ff */
[----:B------:R-:W2:Y:S02]  /*0090*/  LDC R5, c[0x3][R0] ;  /* 0x00c0000000057b82 */ /* 0x000ea40000000800 */
[----:B--2---:R-:W-:Y:S01]  /*00a0*/  STG.E desc[UR4][R2.64], R5 ;  /* 0x0000000502007986 */ /* 0x004fe2000c101904 */
[----:B------:R-:W-:Y:S05]  /*00b0*/  EXIT ;  /* 0x000000000000794d */ /* 0x000fea0003800000 */
.L_x_0:
[----:B------:R-:W-:-:S00]  /*00c0*/  BRA `(.L_x_0) ;  /* 0xfffffffc00fc7947 */ /* 0x000fc0000383ffff */
[----:B------:R-:W-:-:S00]  /*00d0*/  NOP ;  /* 0x0000000000007918 */ /* 0x000fc00000000000 */
        /* <DEDUP_REMOVED lines=10> */
.L_x_1:


//--------------------- .nv.shared.reserved.0     --------------------------
	.section	.nv.shared.reserved.0,"aw",@nobits
	.weak		__nv_reservedSMEM_offset_0_alias
	.size		__nv_reservedSMEM_offset_0_alias, 0, 64
	.other		__nv_reservedSMEM_offset_0_alias,@"STO_CUDA_RESERVED_SHARED STV_DEFAULT"
__nv_reservedSMEM_offset_0_alias:
	.zero		0
	.zero		64


//--------------------- .nv.constant0._Z3fooPi    --------------------------
	.section	.nv.constant0._Z3fooPi,"a",@progbits
	.sectionflags	@""
	.align	4
.nv.constant0._Z3fooPi:
	.zero		904


//--------------------- SYMBOLS --------------------------

	.type		.nv.reservedSmem.offset0,@object
	.size		.nv.reservedSmem.offset0,0x4
